	.headerflags	@"EF_CUDA_TEXMODE_UNIFIED EF_CUDA_64BIT_ADDRESS EF_CUDA_ACCELERATORS EF_CUDA_SM90 EF_CUDA_VIRTUAL_SM(EF_CUDA_SM90)"
	.elftype	@"ET_EXEC"


//--------------------- .nv.info                  --------------------------
	.section	.nv.info,"",@"SHT_CUDA_INFO"
	.align	4


	//----- nvinfo : EIATTR_REGCOUNT
	.align		4
        /*0000*/ 	.byte	0x04, 0x2f
        /*0002*/ 	.short	(.L_1 - .L_0)
	.align		4
.L_0:
        /*0004*/ 	.word	index@(triton_poi_fused_add_div_hardtanh_mul_36)
        /*0008*/ 	.word	0x0000000f


	//----- nvinfo : EIATTR_MIN_STACK_SIZE
	.align		4
.L_1:
        /*000c*/ 	.byte	0x04, 0x12
        /*000e*/ 	.short	(.L_3 - .L_2)
	.align		4
.L_2:
        /*0010*/ 	.word	index@(triton_poi_fused_add_div_hardtanh_mul_36)
        /*0014*/ 	.word	0x00000000


	//----- nvinfo : EIATTR_FRAME_SIZE
	.align		4
.L_3:
        /*0018*/ 	.byte	0x04, 0x11
        /*001a*/ 	.short	(.L_5 - .L_4)
	.align		4
.L_4:
        /*001c*/ 	.word	index@(triton_poi_fused_add_div_hardtanh_mul_36)
        /*0020*/ 	.word	0x00000000


	//----- nvinfo : EIATTR_MIN_STACK_SIZE
	.align		4
.L_5:
        /*0024*/ 	.byte	0x04, 0x12
        /*0026*/ 	.short	(.L_7 - .L_6)
	.align		4
.L_6:
        /*0028*/ 	.word	index@(triton_poi_fused_add_div_hardtanh_mul_36)
        /*002c*/ 	.word	0x00000000
.L_7:


//--------------------- .nv.info.triton_poi_fused_add_div_hardtanh_mul_36 --------------------------
	.section	.nv.info.triton_poi_fused_add_div_hardtanh_mul_36,"",@"SHT_CUDA_INFO"
	.sectionflags	@""
	.align	4


	//----- nvinfo : EIATTR_CUDA_API_VERSION
	.align		4
        /*0000*/ 	.byte	0x04, 0x37
        /*0002*/ 	.short	(.L_9 - .L_8)
.L_8:
        /*0004*/ 	.word	0x0000007c


	//----- nvinfo : EIATTR_KPARAM_INFO
	.align		4
.L_9:
        /*0008*/ 	.byte	0x04, 0x17
        /*000a*/ 	.short	(.L_11 - .L_10)
.L_10:
        /*000c*/ 	.word	0x00000000
        /*0010*/ 	.short	0x0003
        /*0012*/ 	.short	0x0018
        /*0014*/ 	.byte	0x00, 0xf0, 0x11, 0x00


	//----- nvinfo : EIATTR_KPARAM_INFO
	.align		4
.L_11:
        /*0018*/ 	.byte	0x04, 0x17
        /*001a*/ 	.short	(.L_13 - .L_12)
.L_12:
        /*001c*/ 	.word	0x00000000
        /*0020*/ 	.short	0x0002
        /*0022*/ 	.short	0x0010
        /*0024*/ 	.byte	0x00, 0xf4, 0x21, 0x00


	//----- nvinfo : EIATTR_KPARAM_INFO
	.align		4
.L_13:
        /*0028*/ 	.byte	0x04, 0x17
        /*002a*/ 	.short	(.L_15 - .L_14)
.L_14:
        /*002c*/ 	.word	0x00000000
        /*0030*/ 	.short	0x0001
        /*0032*/ 	.short	0x0008
        /*0034*/ 	.byte	0x00, 0xf4, 0x21, 0x00


	//----- nvinfo : EIATTR_KPARAM_INFO
	.align		4
.L_15:
        /*0038*/ 	.byte	0x04, 0x17
        /*003a*/ 	.short	(.L_17 - .L_16)
.L_16:
        /*003c*/ 	.word	0x00000000
        /*0040*/ 	.short	0x0000
        /*0042*/ 	.short	0x0000
        /*0044*/ 	.byte	0x00, 0xf4, 0x21, 0x00


	//----- nvinfo : EIATTR_SPARSE_MMA_MASK
	.align		4
.L_17:
        /*0048*/ 	.byte	0x03, 0x50
        /*004a*/ 	.short	0x0000


	//----- nvinfo : EIATTR_MAXREG_COUNT
	.align		4
        /*004c*/ 	.byte	0x03, 0x1b
        /*004e*/ 	.short	0x00ff


	//----- nvinfo : EIATTR_EXIT_INSTR_OFFSETS
	.align		4
        /*0050*/ 	.byte	0x04, 0x1c
        /*0052*/ 	.short	(.L_19 - .L_18)


	//   ....[0]....
.L_18:
        /*0054*/ 	.word	0x00000390


	//   ....[1]....
        /*0058*/ 	.word	0x000003b0


	//----- nvinfo : EIATTR_REQNTID
	.align		4
.L_19:
        /*005c*/ 	.byte	0x04, 0x10
        /*005e*/ 	.short	(.L_21 - .L_20)
.L_20:
        /*0060*/ 	.word	0x00000080
        /*0064*/ 	.word	0x00000001
        /*0068*/ 	.word	0x00000001


	//----- nvinfo : EIATTR_CBANK_PARAM_SIZE
	.align		4
.L_21:
        /*006c*/ 	.byte	0x03, 0x19
        /*006e*/ 	.short	0x001c


	//----- nvinfo : EIATTR_PARAM_CBANK
	.align		4
        /*0070*/ 	.byte	0x04, 0x0a
        /*0072*/ 	.short	(.L_23 - .L_22)
	.align		4
.L_22:
        /*0074*/ 	.word	index@(.nv.constant0.triton_poi_fused_add_div_hardtanh_mul_36)
        /*0078*/ 	.short	0x0210
        /*007a*/ 	.short	0x001c


	//----- nvinfo : EIATTR_SW_WAR
	.align		4
.L_23:
        /*007c*/ 	.byte	0x04, 0x36
        /*007e*/ 	.short	(.L_25 - .L_24)
.L_24:
        /*0080*/ 	.word	0x00000008
.L_25:


//--------------------- .nv.callgraph             --------------------------
	.section	.nv.callgraph,"",@"SHT_CUDA_CALLGRAPH"
	.align	4
	.sectionentsize	8
	.align		4
        /*0000*/ 	.word	0x00000000
	.align		4
        /*0004*/ 	.word	0xffffffff
	.align		4
        /*0008*/ 	.word	0x00000000
	.align		4
        /*000c*/ 	.word	0xfffffffe
	.align		4
        /*0010*/ 	.word	0x00000000
	.align		4
        /*0014*/ 	.word	0xfffffffd
	.align		4
        /*0018*/ 	.word	0x00000000
	.align		4
        /*001c*/ 	.word	0xfffffffc


//--------------------- .text.triton_poi_fused_add_div_hardtanh_mul_36 --------------------------
	.section	.text.triton_poi_fused_add_div_hardtanh_mul_36,"ax",@progbits
	.align	128
        .global         triton_poi_fused_add_div_hardtanh_mul_36
        .type           triton_poi_fused_add_div_hardtanh_mul_36,@function
        .size           triton_poi_fused_add_div_hardtanh_mul_36,(.L_x_1 - triton_poi_fused_add_div_hardtanh_mul_36)
        .other          triton_poi_fused_add_div_hardtanh_mul_36,@"STO_CUDA_ENTRY STV_DEFAULT"
triton_poi_fused_add_div_hardtanh_mul_36:
.text.triton_poi_fused_add_div_hardtanh_mul_36:
[----:B------:R-:W0:Y:S02]  /*0000*/  LDC R1, c[0x0][0x28] ;  /* 0x00000a00ff017b82 */ /* 0x000e240000000800 */
[----:B------:R-:W1:Y:S01]  /*0010*/  S2R R0, SR_TID.X ;  /* 0x0000000000007919 */ /* 0x000e620000002100 */
[----:B------:R-:W2:Y:S01]  /*0020*/  LDC.64 R6, c[0x0][0x218] ;  /* 0x00008600ff067b82 */ /* 0x000ea20000000a00 */
[----:B------:R-:W-:Y:S01]  /*0030*/  CS2R R8, SRZ ;  /* 0x0000000000087805 */ /* 0x000fe2000001ff00 */
[----:B------:R-:W-:Y:S01]  /*0040*/  ULDC.64 UR4, c[0x0][0x208] ;  /* 0x0000820000047ab9 */ /* 0x000fe20000000a00 */
[----:B------:R-:W3:Y:S01]  /*0050*/  S2R R3, SR_CTAID.X ;  /* 0x0000000000037919 */ /* 0x000ee20000002500 */
[----:B-1----:R-:W-:-:S05]  /*0060*/  IMAD.SHL.U32 R0, R0, 0x2, RZ ;  /* 0x0000000200007824 */ /* 0x002fca00078e00ff */
[----:B------:R-:W-:-:S05]  /*0070*/  LOP3.LUT R0, R0, 0xfe, RZ, 0xc0, !PT ;  /* 0x000000fe00007812 */ /* 0x000fca00078ec0ff */
[----:B---3--:R-:W-:-:S04]  /*0080*/  IMAD R0, R3, 0x100, R0 ;  /* 0x0000010003007824 */ /* 0x008fc800078e0200 */
[C---:B------:R-:W-:Y:S01]  /*0090*/  IMAD.HI R2, R0.reuse, 0x38e38e39, RZ ;  /* 0x38e38e3900027827 */ /* 0x040fe200078e02ff */
[----:B------:R-:W-:-:S04]  /*00a0*/  ISETP.GE.AND P0, PT, R0, 0x2400, PT ;  /* 0x000024000000780c */ /* 0x000fc80003f06270 */
[----:B------:R-:W-:-:S04]  /*00b0*/  SHF.R.U32.HI R3, RZ, 0x1f, R2 ;  /* 0x0000001fff037819 */ /* 0x000fc80000011602 */
[CC--:B------:R-:W-:Y:S02]  /*00c0*/  LEA.HI.SX32 R5, R2.reuse, R3.reuse, 0x1b ;  /* 0x0000000302057211 */ /* 0x0c0fe400078fdaff */
[----:B------:R-:W-:-:S03]  /*00d0*/  LEA.HI.SX32 R2, R2, R3, 0x17 ;  /* 0x0000000302027211 */ /* 0x000fc600078fbaff */
[----:B------:R-:W-:-:S04]  /*00e0*/  IMAD R5, R5, -0x90, R0 ;  /* 0xffffff7005057824 */ /* 0x000fc800078e0200 */
[----:B------:R-:W-:-:S04]  /*00f0*/  IMAD R5, R2, 0x90, R5 ;  /* 0x0000009002057824 */ /* 0x000fc800078e0205 */
[----:B--2---:R-:W-:Y:S02]  /*0100*/  IMAD.WIDE R6, R5, 0x4, R6 ;  /* 0x0000000405067825 */ /* 0x004fe400078e0206 */
[----:B------:R-:W1:Y:S03]  /*0110*/  LDC.64 R4, c[0x0][0x210] ;  /* 0x00008400ff047b82 */ /* 0x000e660000000a00 */
[----:B------:R2:W3:Y:S01]  /*0120*/  @!P0 LDG.E.EL.64 R8, desc[UR4][R6.64] ;  /* 0x0000000406088981 */ /* 0x0004e2000c2e1b00 */
[----:B------:R-:W-:-:S04]  /*0130*/  CS2R R2, SRZ ;  /* 0x0000000000027805 */ /* 0x000fc8000001ff00 */
[----:B--2---:R-:W2:Y:S01]  /*0140*/  LDC.64 R6, c[0x0][0x220] ;  /* 0x00008800ff067b82 */ /* 0x004ea20000000a00 */
[----:B-1----:R-:W-:-:S05]  /*0150*/  IMAD.WIDE R4, R0, 0x4, R4 ;  /* 0x0000000400047825 */ /* 0x002fca00078e0204 */
[----:B------:R-:W4:Y:S01]  /*0160*/  @!P0 LDG.E.64 R2, desc[UR4][R4.64] ;  /* 0x0000000404028981 */ /* 0x000f22000c1e1b00 */
[----:B---3--:R-:W-:Y:S01]  /*0170*/  FADD R8, R8, 3 ;  /* 0x4040000008087421 */ /* 0x008fe20000000000 */
[----:B------:R-:W-:-:S04]  /*0180*/  FADD R9, R9, 3 ;  /* 0x4040000009097421 */ /* 0x000fc80000000000 */
[C---:B------:R-:W-:Y:S02]  /*0190*/  FSETP.GTU.AND P1, PT, R8.reuse, RZ, PT ;  /* 0x000000ff0800720b */ /* 0x040fe40003f2c000 */
[C---:B------:R-:W-:Y:S02]  /*01a0*/  FSETP.GTU.AND P2, PT, R9.reuse, RZ, PT ;  /* 0x000000ff0900720b */ /* 0x040fe40003f4c000 */
[----:B------:R-:W-:Y:S02]  /*01b0*/  FSEL R8, R8, RZ, P1 ;  /* 0x000000ff08087208 */ /* 0x000fe40000800000 */
[----:B------:R-:W-:Y:S02]  /*01c0*/  FSEL R9, R9, RZ, P2 ;  /* 0x000000ff09097208 */ /* 0x000fe40001000000 */
[C---:B------:R-:W-:Y:S01]  /*01d0*/  FSETP.GEU.AND P3, PT, R8.reuse, 6, PT ;  /* 0x40c000000800780b */ /* 0x040fe20003f6e000 */
[----:B------:R-:W-:Y:S01]  /*01e0*/  FMUL R11, R8, 0.16666667163372039795 ;  /* 0x3e2aaaab080b7820 */ /* 0x000fe20000400000 */
[----:B------:R-:W-:-:S02]  /*01f0*/  FSETP.GEU.AND P4, PT, R9, 6, PT ;  /* 0x40c000000900780b */ /* 0x000fc40003f8e000 */
[----:B------:R-:W-:Y:S01]  /*0200*/  FSETP.NAN.AND P1, PT, R8, R8, PT ;  /* 0x000000080800720b */ /* 0x000fe20003f28000 */
[C---:B------:R-:W-:Y:S01]  /*0210*/  FMUL R8, R9.reuse, 0.16666667163372039795 ;  /* 0x3e2aaaab09087820 */ /* 0x040fe20000400000 */
[----:B------:R-:W-:-:S07]  /*0220*/  FSETP.NAN.AND P2, PT, R9, R9, PT ;  /* 0x000000090900720b */ /* 0x000fce0003f48000 */
[----:B------:R-:W-:Y:S02]  /*0230*/  @P3 FSEL R11, R11, 1, P1 ;  /* 0x3f8000000b0b3808 */ /* 0x000fe40000800000 */
[----:B------:R-:W-:-:S03]  /*0240*/  @P4 FSEL R8, R8, 1, P2 ;  /* 0x3f80000008084808 */ /* 0x000fc60001000000 */
[----:B----4-:R-:W-:Y:S02]  /*0250*/  FFMA R9, R11, R2, 3 ;  /* 0x404000000b097423 */ /* 0x010fe40000000002 */
[----:B------:R-:W-:-:S03]  /*0260*/  FFMA R10, R8, R3, 3 ;  /* 0x40400000080a7423 */ /* 0x000fc60000000003 */
[C---:B------:R-:W-:Y:S02]  /*0270*/  FSETP.GTU.AND P1, PT, R9.reuse, RZ, PT ;  /* 0x000000ff0900720b */ /* 0x040fe40003f2c000 */
[C---:B------:R-:W-:Y:S02]  /*0280*/  FSETP.GTU.AND P2, PT, R10.reuse, RZ, PT ;  /* 0x000000ff0a00720b */ /* 0x040fe40003f4c000 */
[----:B------:R-:W-:Y:S02]  /*0290*/  FSEL R9, R9, RZ, P1 ;  /* 0x000000ff09097208 */ /* 0x000fe40000800000 */
[----:B------:R-:W-:Y:S02]  /*02a0*/  FSEL R10, R10, RZ, P2 ;  /* 0x000000ff0a0a7208 */ /* 0x000fe40001000000 */
[C---:B------:R-:W-:Y:S02]  /*02b0*/  FSETP.GEU.AND P3, PT, R9.reuse, 6, PT ;  /* 0x40c000000900780b */ /* 0x040fe40003f6e000 */
[C---:B------:R-:W-:Y:S01]  /*02c0*/  FSETP.GEU.AND P4, PT, R10.reuse, 6, PT ;  /* 0x40c000000a00780b */ /* 0x040fe20003f8e000 */
[C---:B------:R-:W-:Y:S01]  /*02d0*/  FMUL R12, R10.reuse, 0.16666667163372039795 ;  /* 0x3e2aaaab0a0c7820 */ /* 0x040fe20000400000 */
[C---:B------:R-:W-:Y:S01]  /*02e0*/  FSETP.NAN.AND P1, PT, R9.reuse, R9, PT ;  /* 0x000000090900720b */ /* 0x040fe20003f28000 */
[----:B------:R-:W-:Y:S01]  /*02f0*/  FMUL R9, R9, 0.16666667163372039795 ;  /* 0x3e2aaaab09097820 */ /* 0x000fe20000400000 */
[----:B------:R-:W-:Y:S01]  /*0300*/  FSETP.NAN.AND P2, PT, R10, R10, PT ;  /* 0x0000000a0a00720b */ /* 0x000fe20003f48000 */
[----:B------:R-:W-:Y:S01]  /*0310*/  FMUL R10, R11, R2 ;  /* 0x000000020b0a7220 */ /* 0x000fe20000400000 */
[----:B------:R-:W-:Y:S01]  /*0320*/  FMUL R11, R8, R3 ;  /* 0x00000003080b7220 */ /* 0x000fe20000400000 */
[----:B--2---:R-:W-:-:S04]  /*0330*/  IMAD.WIDE R2, R0, 0x4, R6 ;  /* 0x0000000400027825 */ /* 0x004fc800078e0206 */
[----:B------:R-:W-:Y:S01]  /*0340*/  @P3 FSEL R9, R9, 1, P1 ;  /* 0x3f80000009093808 */ /* 0x000fe20000800000 */
[----:B------:R1:W-:Y:S01]  /*0350*/  @!P0 STG.E.64 desc[UR4][R4.64], R10 ;  /* 0x0000000a04008986 */ /* 0x0003e2000c101b04 */
[----:B------:R-:W-:-:S03]  /*0360*/  @P4 FSEL R12, R12, 1, P2 ;  /* 0x3f8000000c0c4808 */ /* 0x000fc60001000000 */
[----:B------:R-:W-:Y:S02]  /*0370*/  FMUL R8, R10, R9 ;  /* 0x000000090a087220 */ /* 0x000fe40000400000 */
[----:B------:R-:W-:Y:S01]  /*0380*/  FMUL R9, R11, R12 ;  /* 0x0000000c0b097220 */ /* 0x000fe20000400000 */
[----:B------:R-:W-:Y:S06]  /*0390*/  @P0 EXIT ;  /* 0x000000000000094d */ /* 0x000fec0003800000 */
[----:B------:R-:W-:Y:S01]  /*03a0*/  STG.E.64 desc[UR4][R2.64], R8 ;  /* 0x0000000802007986 */ /* 0x000fe2000c101b04 */
[----:B------:R-:W-:Y:S05]  /*03b0*/  EXIT ;  /* 0x000000000000794d */ /* 0x000fea0003800000 */
.L_x_0:
[----:B------:R-:W-:-:S00]  /*03c0*/  BRA `(.L_x_0) ;  /* 0xfffffffc00fc7947 */ /* 0x000fc0000383ffff */
[----:B------:R-:W-:-:S00]  /*03d0*/  NOP ;  /* 0x0000000000007918 */ /* 0x000fc00000000000 */
        /* <DEDUP_REMOVED lines=10> */
.L_x_1:


//--------------------- .nv.constant0.triton_poi_fused_add_div_hardtanh_mul_36 --------------------------
	.section	.nv.constant0.triton_poi_fused_add_div_hardtanh_mul_36,"a",@progbits
	.sectionflags	@""
	.align	4
.nv.constant0.triton_poi_fused_add_div_hardtanh_mul_36:
	.zero		556
